	.headerflags	@"EF_CUDA_TEXMODE_UNIFIED EF_CUDA_64BIT_ADDRESS EF_CUDA_ACCELERATORS EF_CUDA_SM90 EF_CUDA_VIRTUAL_SM(EF_CUDA_SM90)"
	.elftype	@"ET_EXEC"


//--------------------- .nv.info                  --------------------------
	.section	.nv.info,"",@"SHT_CUDA_INFO"
	.align	4


	//----- nvinfo : EIATTR_REGCOUNT
	.align		4
        /*0000*/ 	.byte	0x04, 0x2f
        /*0002*/ 	.short	(.L_1 - .L_0)
	.align		4
.L_0:
        /*0004*/ 	.word	index@(triton_poi_fused_cat_1)
        /*0008*/ 	.word	0x0000001e


	//----- nvinfo : EIATTR_MIN_STACK_SIZE
	.align		4
.L_1:
        /*000c*/ 	.byte	0x04, 0x12
        /*000e*/ 	.short	(.L_3 - .L_2)
	.align		4
.L_2:
        /*0010*/ 	.word	index@(triton_poi_fused_cat_1)
        /*0014*/ 	.word	0x00000000


	//----- nvinfo : EIATTR_FRAME_SIZE
	.align		4
.L_3:
        /*0018*/ 	.byte	0x04, 0x11
        /*001a*/ 	.short	(.L_5 - .L_4)
	.align		4
.L_4:
        /*001c*/ 	.word	index@(triton_poi_fused_cat_1)
        /*0020*/ 	.word	0x00000000


	//----- nvinfo : EIATTR_MIN_STACK_SIZE
	.align		4
.L_5:
        /*0024*/ 	.byte	0x04, 0x12
        /*0026*/ 	.short	(.L_7 - .L_6)
	.align		4
.L_6:
        /*0028*/ 	.word	index@(triton_poi_fused_cat_1)
        /*002c*/ 	.word	0x00000000
.L_7:


//--------------------- .nv.info.triton_poi_fused_cat_1 --------------------------
	.section	.nv.info.triton_poi_fused_cat_1,"",@"SHT_CUDA_INFO"
	.sectionflags	@""
	.align	4


	//----- nvinfo : EIATTR_CUDA_API_VERSION
	.align		4
        /*0000*/ 	.byte	0x04, 0x37
        /*0002*/ 	.short	(.L_9 - .L_8)
.L_8:
        /*0004*/ 	.word	0x0000007c


	//----- nvinfo : EIATTR_KPARAM_INFO
	.align		4
.L_9:
        /*0008*/ 	.byte	0x04, 0x17
        /*000a*/ 	.short	(.L_11 - .L_10)
.L_10:
        /*000c*/ 	.word	0x00000000
        /*0010*/ 	.short	0x0003
        /*0012*/ 	.short	0x0018
        /*0014*/ 	.byte	0x00, 0xf0, 0x11, 0x00


	//----- nvinfo : EIATTR_KPARAM_INFO
	.align		4
.L_11:
        /*0018*/ 	.byte	0x04, 0x17
        /*001a*/ 	.short	(.L_13 - .L_12)
.L_12:
        /*001c*/ 	.word	0x00000000
        /*0020*/ 	.short	0x0002
        /*0022*/ 	.short	0x0010
        /*0024*/ 	.byte	0x00, 0xf4, 0x21, 0x00


	//----- nvinfo : EIATTR_KPARAM_INFO
	.align		4
.L_13:
        /*0028*/ 	.byte	0x04, 0x17
        /*002a*/ 	.short	(.L_15 - .L_14)
.L_14:
        /*002c*/ 	.word	0x00000000
        /*0030*/ 	.short	0x0001
        /*0032*/ 	.short	0x0008
        /*0034*/ 	.byte	0x00, 0xf4, 0x21, 0x00


	//----- nvinfo : EIATTR_KPARAM_INFO
	.align		4
.L_15:
        /*0038*/ 	.byte	0x04, 0x17
        /*003a*/ 	.short	(.L_17 - .L_16)
.L_16:
        /*003c*/ 	.word	0x00000000
        /*0040*/ 	.short	0x0000
        /*0042*/ 	.short	0x0000
        /*0044*/ 	.byte	0x00, 0xf4, 0x21, 0x00


	//----- nvinfo : EIATTR_SPARSE_MMA_MASK
	.align		4
.L_17:
        /*0048*/ 	.byte	0x03, 0x50
        /*004a*/ 	.short	0x0000


	//----- nvinfo : EIATTR_MAXREG_COUNT
	.align		4
        /*004c*/ 	.byte	0x03, 0x1b
        /*004e*/ 	.short	0x00ff


	//----- nvinfo : EIATTR_EXIT_INSTR_OFFSETS
	.align		4
        /*0050*/ 	.byte	0x04, 0x1c
        /*0052*/ 	.short	(.L_19 - .L_18)


	//   ....[0]....
.L_18:
        /*0054*/ 	.word	0x00001490


	//   ....[1]....
        /*0058*/ 	.word	0x000014b0


	//----- nvinfo : EIATTR_REQNTID
	.align		4
.L_19:
        /*005c*/ 	.byte	0x04, 0x10
        /*005e*/ 	.short	(.L_21 - .L_20)
.L_20:
        /*0060*/ 	.word	0x00000080
        /*0064*/ 	.word	0x00000001
        /*0068*/ 	.word	0x00000001


	//----- nvinfo : EIATTR_CBANK_PARAM_SIZE
	.align		4
.L_21:
        /*006c*/ 	.byte	0x03, 0x19
        /*006e*/ 	.short	0x001c


	//----- nvinfo : EIATTR_PARAM_CBANK
	.align		4
        /*0070*/ 	.byte	0x04, 0x0a
        /*0072*/ 	.short	(.L_23 - .L_22)
	.align		4
.L_22:
        /*0074*/ 	.word	index@(.nv.constant0.triton_poi_fused_cat_1)
        /*0078*/ 	.short	0x0210
        /*007a*/ 	.short	0x001c


	//----- nvinfo : EIATTR_SW_WAR
	.align		4
.L_23:
        /*007c*/ 	.byte	0x04, 0x36
        /*007e*/ 	.short	(.L_25 - .L_24)
.L_24:
        /*0080*/ 	.word	0x00000008
.L_25:


//--------------------- .nv.callgraph             --------------------------
	.section	.nv.callgraph,"",@"SHT_CUDA_CALLGRAPH"
	.align	4
	.sectionentsize	8
	.align		4
        /*0000*/ 	.word	0x00000000
	.align		4
        /*0004*/ 	.word	0xffffffff
	.align		4
        /*0008*/ 	.word	0x00000000
	.align		4
        /*000c*/ 	.word	0xfffffffe
	.align		4
        /*0010*/ 	.word	0x00000000
	.align		4
        /*0014*/ 	.word	0xfffffffd
	.align		4
        /*0018*/ 	.word	0x00000000
	.align		4
        /*001c*/ 	.word	0xfffffffc


//--------------------- .text.triton_poi_fused_cat_1 --------------------------
	.section	.text.triton_poi_fused_cat_1,"ax",@progbits
	.align	128
        .global         triton_poi_fused_cat_1
        .type           triton_poi_fused_cat_1,@function
        .size           triton_poi_fused_cat_1,(.L_x_1 - triton_poi_fused_cat_1)
        .other          triton_poi_fused_cat_1,@"STO_CUDA_ENTRY STV_DEFAULT"
triton_poi_fused_cat_1:
.text.triton_poi_fused_cat_1:
[----:B------:R-:W0:Y:S02]  /*0000*/  LDC R1, c[0x0][0x28] ;  /* 0x00000a00ff017b82 */ /* 0x000e240000000800 */
[----:B------:R-:W1:Y:S01]  /*0010*/  S2R R0, SR_TID.X ;  /* 0x0000000000007919 */ /* 0x000e620000002100 */
[----:B------:R-:W-:Y:S01]  /*0020*/  ULDC.64 UR6, c[0x0][0x218] ;  /* 0x0000860000067ab9 */ /* 0x000fe20000000a00 */
[----:B------:R-:W-:Y:S01]  /*0030*/  ULDC.64 UR4, c[0x0][0x208] ;  /* 0x0000820000047ab9 */ /* 0x000fe20000000a00 */
[----:B------:R-:W2:Y:S01]  /*0040*/  S2R R3, SR_CTAID.X ;  /* 0x0000000000037919 */ /* 0x000ea20000002500 */
[----:B-1----:R-:W-:-:S05]  /*0050*/  LOP3.LUT R0, R0, 0x7f, RZ, 0xc0, !PT ;  /* 0x0000007f00007812 */ /* 0x002fca00078ec0ff */
[----:B--2---:R-:W-:-:S04]  /*0060*/  IMAD R0, R3, 0x80, R0 ;  /* 0x0000008003007824 */ /* 0x004fc800078e0200 */
[----:B------:R-:W-:-:S04]  /*0070*/  VIADD R4, R0, 0xfffffff0 ;  /* 0xfffffff000047836 */ /* 0x000fc80000000000 */
[C---:B------:R-:W-:Y:S01]  /*0080*/  IMAD.HI R2, R4.reuse, 0x55555556, RZ ;  /* 0x5555555604027827 */ /* 0x040fe200078e02ff */
[----:B------:R-:W-:-:S04]  /*0090*/  ISETP.GE.U32.AND P5, PT, R4, 0x90, PT ;  /* 0x000000900400780c */ /* 0x000fc80003fa6070 */
[----:B------:R-:W-:-:S05]  /*00a0*/  LEA.HI R3, R2, R2, RZ, 0x1 ;  /* 0x0000000202037211 */ /* 0x000fca00078f08ff */
[----:B------:R-:W-:-:S04]  /*00b0*/  IMAD.HI R2, R3, 0x55555556, RZ ;  /* 0x5555555603027827 */ /* 0x000fc800078e02ff */
[----:B------:R-:W-:Y:S01]  /*00c0*/  IMAD R11, R3, -0x3, R4 ;  /* 0xfffffffd030b7824 */ /* 0x000fe200078e0204 */
[----:B------:R-:W-:-:S03]  /*00d0*/  LEA.HI R2, R2, R2, RZ, 0x1 ;  /* 0x0000000202027211 */ /* 0x000fc600078f08ff */
[----:B------:R-:W-:Y:S02]  /*00e0*/  IMAD.SHL.U32 R7, R11, 0x4, RZ ;  /* 0x000000040b077824 */ /* 0x000fe400078e00ff */
[----:B------:R-:W-:-:S03]  /*00f0*/  IMAD R2, R2, -0x3, R3 ;  /* 0xfffffffd02027824 */ /* 0x000fc600078e0203 */
[----:B------:R-:W-:Y:S01]  /*0100*/  PRMT R6, R7, 0x8880, RZ ;  /* 0x0000888007067816 */ /* 0x000fe200000000ff */
[----:B------:R-:W-:-:S04]  /*0110*/  IMAD.SHL.U32 R3, R2, 0x4, RZ ;  /* 0x0000000402037824 */ /* 0x000fc800078e00ff */
[----:B------:R-:W-:Y:S01]  /*0120*/  IMAD R6, R6, 0x56, RZ ;  /* 0x0000005606067824 */ /* 0x000fe200078e02ff */
[----:B------:R-:W-:-:S04]  /*0130*/  PRMT R5, R3, 0x8880, RZ ;  /* 0x0000888003057816 */ /* 0x000fc800000000ff */
[----:B------:R-:W-:Y:S01]  /*0140*/  LOP3.LUT R9, R6, 0xffff, RZ, 0xc0, !PT ;  /* 0x0000ffff06097812 */ /* 0x000fe200078ec0ff */
[----:B------:R-:W-:-:S03]  /*0150*/  IMAD R5, R5, 0x56, RZ ;  /* 0x0000005605057824 */ /* 0x000fc600078e02ff */
[----:B------:R-:W-:Y:S02]  /*0160*/  SHF.R.U32.HI R6, RZ, 0xf, R9 ;  /* 0x0000000fff067819 */ /* 0x000fe40000011609 */
[----:B------:R-:W-:Y:S02]  /*0170*/  LOP3.LUT R10, R5, 0xffff, RZ, 0xc0, !PT ;  /* 0x0000ffff050a7812 */ /* 0x000fe400078ec0ff */
[----:B------:R-:W-:Y:S02]  /*0180*/  LEA.HI R8, R9, R6, RZ, 0x18 ;  /* 0x0000000609087211 */ /* 0x000fe400078fc0ff */
[----:B------:R-:W-:Y:S02]  /*0190*/  SHF.R.U32.HI R5, RZ, 0xf, R10 ;  /* 0x0000000fff057819 */ /* 0x000fe4000001160a */
[----:B------:R-:W-:Y:S02]  /*01a0*/  PRMT R9, R8, 0x9910, RZ ;  /* 0x0000991008097816 */ /* 0x000fe400000000ff */
[----:B------:R-:W-:-:S02]  /*01b0*/  LEA.HI R5, R10, R5, RZ, 0x18 ;  /* 0x000000050a057211 */ /* 0x000fc400078fc0ff */
[----:B------:R-:W-:Y:S01]  /*01c0*/  LOP3.LUT R8, R8, 0xffff, RZ, 0xc0, !PT ;  /* 0x0000ffff08087812 */ /* 0x000fe200078ec0ff */
[----:B------:R-:W-:Y:S01]  /*01d0*/  IMAD R9, R9, 0x3, RZ ;  /* 0x0000000309097824 */ /* 0x000fe200078e02ff */
[C---:B------:R-:W-:Y:S02]  /*01e0*/  PRMT R6, R5.reuse, 0x9910, RZ ;  /* 0x0000991005067816 */ /* 0x040fe400000000ff */
[----:B------:R-:W-:Y:S01]  /*01f0*/  LOP3.LUT R5, R5, 0xffff, RZ, 0xc0, !PT ;  /* 0x0000ffff05057812 */ /* 0x000fe200078ec0ff */
[----:B------:R-:W-:Y:S02]  /*0200*/  IMAD.MOV R9, RZ, RZ, -R9 ;  /* 0x000000ffff097224 */ /* 0x000fe400078e0a09 */
[----:B------:R-:W-:Y:S01]  /*0210*/  IMAD R6, R6, 0x3, RZ ;  /* 0x0000000306067824 */ /* 0x000fe200078e02ff */
[----:B------:R-:W-:Y:S02]  /*0220*/  PRMT R5, R5, 0x8880, RZ ;  /* 0x0000888005057816 */ /* 0x000fe400000000ff */
[----:B------:R-:W-:Y:S01]  /*0230*/  PRMT R12, R9, 0x7710, RZ ;  /* 0x00007710090c7816 */ /* 0x000fe200000000ff */
[----:B------:R-:W-:-:S02]  /*0240*/  IMAD.MOV R10, RZ, RZ, -R6 ;  /* 0x000000ffff0a7224 */ /* 0x000fc400078e0a06 */
[----:B------:R-:W-:-:S03]  /*0250*/  IMAD.HI R6, R4, 0x38e38e39, RZ ;  /* 0x38e38e3904067827 */ /* 0x000fc600078e02ff */
[----:B------:R-:W-:Y:S01]  /*0260*/  PRMT R10, R10, 0x7710, RZ ;  /* 0x000077100a0a7816 */ /* 0x000fe200000000ff */
[----:B------:R-:W-:Y:S01]  /*0270*/  IMAD.IADD R7, R7, 0x1, R12 ;  /* 0x0000000107077824 */ /* 0x000fe200078e020c */
[----:B------:R-:W-:-:S03]  /*0280*/  SHF.R.S32.HI R9, RZ, 0x1, R6 ;  /* 0x00000001ff097819 */ /* 0x000fc60000011406 */
[----:B------:R-:W-:Y:S01]  /*0290*/  IMAD.IADD R3, R3, 0x1, R10 ;  /* 0x0000000103037824 */ /* 0x000fe200078e020a */
[----:B------:R-:W-:Y:S02]  /*02a0*/  LOP3.LUT P1, RZ, R7, 0xff, RZ, 0xc0, !PT ;  /* 0x000000ff07ff7812 */ /* 0x000fe4000782c0ff */
[----:B------:R-:W-:Y:S02]  /*02b0*/  LEA.HI R9, R6, R9, RZ, 0x1 ;  /* 0x0000000906097211 */ /* 0x000fe400078f08ff */
[----:B------:R-:W-:Y:S02]  /*02c0*/  LOP3.LUT P0, RZ, R3, 0xff, RZ, 0xc0, !PT ;  /* 0x000000ff03ff7812 */ /* 0x000fe4000780c0ff */
[----:B------:R-:W-:Y:S02]  /*02d0*/  ISETP.LT.AND P1, PT, R11, RZ, P1 ;  /* 0x000000ff0b00720c */ /* 0x000fe40000f21270 */
[----:B------:R-:W-:Y:S02]  /*02e0*/  ISETP.LT.AND P0, PT, R2, RZ, P0 ;  /* 0x000000ff0200720c */ /* 0x000fe40000701270 */
[----:B------:R-:W-:Y:S01]  /*02f0*/  SHF.R.S32.HI R6, RZ, 0x1f, R9 ;  /* 0x0000001fff067819 */ /* 0x000fe20000011409 */
[----:B------:R-:W1:Y:S01]  /*0300*/  LDC.64 R2, c[0x0][0x218] ;  /* 0x00008600ff027b82 */ /* 0x000e620000000a00 */
[----:B------:R-:W-:-:S02]  /*0310*/  PRMT R7, R8, 0x8880, RZ ;  /* 0x0000888008077816 */ /* 0x000fc400000000ff */
[----:B------:R-:W-:-:S03]  /*0320*/  LEA.HI R6, R6, R9, RZ, 0x4 ;  /* 0x0000000906067211 */ /* 0x000fc600078f20ff */
[----:B------:R-:W-:Y:S01]  /*0330*/  VIADD R8, R7, 0xffffffff ;  /* 0xffffffff07087836 */ /* 0x000fe20000000000 */
[----:B------:R-:W-:Y:S01]  /*0340*/  LOP3.LUT R10, R6, 0xffffff0, RZ, 0xc0, !PT ;  /* 0x0ffffff0060a7812 */ /* 0x000fe200078ec0ff */
[----:B------:R-:W-:Y:S02]  /*0350*/  VIADD R6, R5, 0xffffffff ;  /* 0xffffffff05067836 */ /* 0x000fe40000000000 */
[----:B------:R-:W-:Y:S02]  /*0360*/  @!P1 IMAD.MOV R8, RZ, RZ, R7 ;  /* 0x000000ffff089224 */ /* 0x000fe400078e0207 */
[----:B------:R-:W-:Y:S02]  /*0370*/  IMAD.IADD R9, R9, 0x1, -R10 ;  /* 0x0000000109097824 */ /* 0x000fe400078e0a0a */
[----:B------:R-:W-:Y:S02]  /*0380*/  @!P0 IMAD.MOV R6, RZ, RZ, R5 ;  /* 0x000000ffff068224 */ /* 0x000fe400078e0205 */
[----:B------:R-:W-:-:S02]  /*0390*/  IMAD R8, R9, 0x10, R8 ;  /* 0x0000001009087824 */ /* 0x000fc400078e0208 */
[----:B------:R-:W-:-:S03]  /*03a0*/  IMAD.SHL.U32 R7, R6, 0x4, RZ ;  /* 0x0000000406077824 */ /* 0x000fc600078e00ff */
[--C-:B------:R-:W-:Y:S01]  /*03b0*/  SHF.R.S32.HI R4, RZ, 0x1f, R8.reuse ;  /* 0x0000001fff047819 */ /* 0x100fe20000011408 */
[----:B------:R-:W-:Y:S01]  /*03c0*/  IMAD.IADD R15, R7, 0x1, R8 ;  /* 0x00000001070f7824 */ /* 0x000fe200078e0208 */
[----:B------:R-:W-:-:S03]  /*03d0*/  IADD3 R5, P0, R7, R8, RZ ;  /* 0x0000000807057210 */ /* 0x000fc60007f1e0ff */
[----:B-1----:R-:W-:Y:S01]  /*03e0*/  IMAD.WIDE R14, R15, 0x4, R2 ;  /* 0x000000040f0e7825 */ /* 0x002fe200078e0202 */
[----:B------:R-:W-:Y:S02]  /*03f0*/  LEA.HI.X.SX32 R8, R7, R4, 0x1, P0 ;  /* 0x0000000407087211 */ /* 0x000fe400000f0eff */
[----:B------:R-:W-:Y:S02]  /*0400*/  CS2R R6, SRZ ;  /* 0x0000000000067805 */ /* 0x000fe4000001ff00 */
[----:B------:R-:W-:-:S04]  /*0410*/  LEA R4, P0, R5, UR6, 0x2 ;  /* 0x0000000605047c11 */ /* 0x000fc8000f8010ff */
[----:B------:R-:W-:Y:S01]  /*0420*/  LEA.HI.X R5, R5, UR7, R8, 0x2, P0 ;  /* 0x0000000705057c11 */ /* 0x000fe200080f1408 */
[----:B------:R1:W2:Y:S01]  /*0430*/  @!P5 LDG.E.EL R6, desc[UR4][R14.64] ;  /* 0x000000040e06d981 */ /* 0x0002a2000c2e1900 */
[----:B------:R-:W-:-:S03]  /*0440*/  IMAD.MOV.U32 R10, RZ, RZ, RZ ;  /* 0x000000ffff0a7224 */ /* 0x000fc600078e00ff */
[----:B------:R-:W3:Y:S04]  /*0450*/  @!P5 LDG.E.EL R7, desc[UR4][R4.64+0x4] ;  /* 0x000004040407d981 */ /* 0x000ee8000c2e1900 */
[----:B------:R-:W4:Y:S01]  /*0460*/  @!P5 LDG.E.EL R10, desc[UR4][R4.64+0x10] ;  /* 0x00001004040ad981 */ /* 0x000f22000c2e1900 */
[----:B------:R-:W-:-:S04]  /*0470*/  VIADD R8, R0, 0xffffff60 ;  /* 0xffffff6000087836 */ /* 0x000fc80000000000 */
[C---:B------:R-:W-:Y:S01]  /*0480*/  IMAD.HI R9, R8.reuse, 0x2aaaaaab, RZ ;  /* 0x2aaaaaab08097827 */ /* 0x040fe200078e02ff */
[----:B------:R-:W-:-:S04]  /*0490*/  ISETP.GE.U32.AND P4, PT, R8, 0x240, PT ;  /* 0x000002400800780c */ /* 0x000fc80003f86070 */
[----:B------:R-:W-:-:S05]  /*04a0*/  LEA.HI R9, R9, R9, RZ, 0x1 ;  /* 0x0000000909097211 */ /* 0x000fca00078f08ff */
[----:B------:R-:W-:-:S04]  /*04b0*/  IMAD.HI R12, R9, 0x2aaaaaab, RZ ;  /* 0x2aaaaaab090c7827 */ /* 0x000fc800078e02ff */
[----:B------:R-:W-:Y:S01]  /*04c0*/  IMAD R11, R9, -0x6, R8 ;  /* 0xfffffffa090b7824 */ /* 0x000fe200078e0208 */
[----:B------:R-:W-:-:S03]  /*04d0*/  LEA.HI R12, R12, R12, RZ, 0x1 ;  /* 0x0000000c0c0c7211 */ /* 0x000fc600078f08ff */
[C---:B------:R-:W-:Y:S01]  /*04e0*/  IMAD.SHL.U32 R13, R11.reuse, 0x2, RZ ;  /* 0x000000020b0d7824 */ /* 0x040fe200078e00ff */
[C---:B------:R-:W-:Y:S01]  /*04f0*/  LEA R17, R11.reuse, 0x9, 0x2 ;  /* 0x000000090b117811 */ /* 0x040fe200078e10ff */
[----:B------:R-:W-:Y:S01]  /*0500*/  IMAD R12, R12, -0x6, R9 ;  /* 0xfffffffa0c0c7824 */ /* 0x000fe200078e0209 */
[----:B------:R-:W-:Y:S02]  /*0510*/  ISETP.GE.AND P3, PT, R11, -0x2, PT ;  /* 0xfffffffe0b00780c */ /* 0x000fe40003f66270 */
[----:B------:R-:W-:Y:S01]  /*0520*/  PRMT R18, R13, 0x8880, RZ ;  /* 0x000088800d127816 */ /* 0x000fe200000000ff */
[C---:B-1----:R-:W-:Y:S01]  /*0530*/  IMAD.SHL.U32 R15, R12.reuse, 0x2, RZ ;  /* 0x000000020c0f7824 */ /* 0x042fe200078e00ff */
[----:B------:R-:W-:Y:S02]  /*0540*/  PRMT R20, R17, 0x8880, RZ ;  /* 0x0000888011147816 */ /* 0x000fe400000000ff */
[----:B------:R-:W-:Y:S01]  /*0550*/  ISETP.GE.AND P2, PT, R12, -0x2, PT ;  /* 0xfffffffe0c00780c */ /* 0x000fe20003f46270 */
[----:B------:R-:W-:Y:S01]  /*0560*/  IMAD R9, R18, 0x56, RZ ;  /* 0x0000005612097824 */ /* 0x000fe200078e02ff */
[----:B------:R-:W-:Y:S01]  /*0570*/  PRMT R14, R15, 0x8880, RZ ;  /* 0x000088800f0e7816 */ /* 0x000fe200000000ff */
[----:B------:R-:W-:-:S03]  /*0580*/  IMAD R20, R20, 0x2aab, RZ ;  /* 0x00002aab14147824 */ /* 0x000fc600078e02ff */
[----:B------:R-:W-:Y:S01]  /*0590*/  LOP3.LUT R21, R9, 0xffff, RZ, 0xc0, !PT ;  /* 0x0000ffff09157812 */ /* 0x000fe200078ec0ff */
[C---:B------:R-:W-:Y:S02]  /*05a0*/  IMAD R9, R14.reuse, 0x56, RZ ;  /* 0x000000560e097824 */ /* 0x040fe400078e02ff */
[----:B------:R-:W-:Y:S01]  /*05b0*/  IMAD R14, R14, 0x5556, RZ ;  /* 0x000055560e0e7824 */ /* 0x000fe200078e02ff */
[----:B------:R-:W-:Y:S02]  /*05c0*/  SHF.R.U32.HI R16, RZ, 0xf, R21 ;  /* 0x0000000fff107819 */ /* 0x000fe40000011615 */
[----:B------:R-:W-:Y:S01]  /*05d0*/  LOP3.LUT R19, R9, 0xffff, RZ, 0xc0, !PT ;  /* 0x0000ffff09137812 */ /* 0x000fe200078ec0ff */
[----:B------:R-:W-:Y:S01]  /*05e0*/  IMAD.HI R9, R8, 0x38e38e39, RZ ;  /* 0x38e38e3908097827 */ /* 0x000fe200078e02ff */
[----:B------:R-:W-:Y:S02]  /*05f0*/  LEA.HI R17, R21, R16, RZ, 0x18 ;  /* 0x0000001015117211 */ /* 0x000fe400078fc0ff */
[----:B------:R-:W-:-:S02]  /*0600*/  SHF.R.U32.HI R16, RZ, 0xf, R19 ;  /* 0x0000000fff107819 */ /* 0x000fc40000011613 */
[----:B------:R-:W-:Y:S01]  /*0610*/  PRMT R21, R17, 0x9910, RZ ;  /* 0x0000991011157816 */ /* 0x000fe200000000ff */
[----:B------:R-:W-:Y:S01]  /*0620*/  IMAD R17, R18, 0x5556, RZ ;  /* 0x0000555612117824 */ /* 0x000fe200078e02ff */
[----:B------:R-:W-:Y:S02]  /*0630*/  LEA.HI R16, R19, R16, RZ, 0x18 ;  /* 0x0000001013107211 */ /* 0x000fe400078fc0ff */
[----:B------:R-:W-:Y:S01]  /*0640*/  SHF.R.U32.HI R18, RZ, 0x1f, R9 ;  /* 0x0000001fff127819 */ /* 0x000fe20000011609 */
[----:B------:R-:W-:Y:S01]  /*0650*/  IMAD.MOV.U32 R19, RZ, RZ, R21 ;  /* 0x000000ffff137224 */ /* 0x000fe200078e0015 */
[----:B------:R-:W-:Y:S02]  /*0660*/  PRMT R21, R16, 0x9910, RZ ;  /* 0x0000991010157816 */ /* 0x000fe400000000ff */
[----:B------:R-:W-:Y:S01]  /*0670*/  SHF.R.S32.HI R16, RZ, 0x10, R17 ;  /* 0x00000010ff107819 */ /* 0x000fe20000011411 */
[----:B------:R-:W-:Y:S01]  /*0680*/  IMAD R19, R19, 0x3, RZ ;  /* 0x0000000313137824 */ /* 0x000fe200078e02ff */
[----:B------:R-:W-:Y:S01]  /*0690*/  SHF.R.S32.HI R17, RZ, 0x10, R20 ;  /* 0x00000010ff117819 */ /* 0x000fe20000011414 */
[----:B------:R-:W-:Y:S01]  /*06a0*/  IMAD.MOV.U32 R20, RZ, RZ, R21 ;  /* 0x000000ffff147224 */ /* 0x000fe200078e0015 */
[----:B------:R-:W-:Y:S01]  /*06b0*/  LOP3.LUT R21, R16, 0xffff, RZ, 0xc0, !PT ;  /* 0x0000ffff10157812 */ /* 0x000fe200078ec0ff */
[----:B------:R-:W-:Y:S01]  /*06c0*/  IMAD.MOV R23, RZ, RZ, -R19 ;  /* 0x000000ffff177224 */ /* 0x000fe200078e0a13 */
[----:B------:R-:W-:-:S02]  /*06d0*/  LOP3.LUT R22, R17, 0xffff, RZ, 0xc0, !PT ;  /* 0x0000ffff11167812 */ /* 0x000fc400078ec0ff */
[----:B------:R-:W-:Y:S01]  /*06e0*/  LEA.HI.SX32 R9, R9, R18, 0x1d ;  /* 0x0000001209097211 */ /* 0x000fe200078feaff */
[----:B------:R-:W-:Y:S01]  /*06f0*/  IMAD R18, R20, 0x3, RZ ;  /* 0x0000000314127824 */ /* 0x000fe200078e02ff */
[----:B------:R-:W-:Y:S02]  /*0700*/  SHF.R.U32.HI R20, RZ, 0xf, R21 ;  /* 0x0000000fff147819 */ /* 0x000fe40000011615 */
[----:B------:R-:W-:Y:S01]  /*0710*/  SHF.R.U32.HI R21, RZ, 0xf, R22 ;  /* 0x0000000fff157819 */ /* 0x000fe20000011616 */
[----:B------:R-:W-:Y:S01]  /*0720*/  IMAD.MOV R18, RZ, RZ, -R18 ;  /* 0x000000ffff127224 */ /* 0x000fe200078e0a12 */
[----:B------:R-:W-:Y:S02]  /*0730*/  PRMT R22, R23, 0x7710, RZ ;  /* 0x0000771017167816 */ /* 0x000fe400000000ff */
[----:B------:R-:W-:Y:S02]  /*0740*/  LEA R19, R12, 0x9, 0x2 ;  /* 0x000000090c137811 */ /* 0x000fe400078e10ff */
[----:B------:R-:W-:Y:S01]  /*0750*/  PRMT R16, R16, 0x5410, R17 ;  /* 0x0000541010107816 */ /* 0x000fe20000000011 */
[----:B------:R-:W-:Y:S01]  /*0760*/  IMAD.IADD R13, R13, 0x1, R22 ;  /* 0x000000010d0d7824 */ /* 0x000fe200078e0216 */
[----:B------:R-:W-:-:S02]  /*0770*/  PRMT R17, R19, 0x8880, RZ ;  /* 0x0000888013117816 */ /* 0x000fc400000000ff */
[----:B------:R-:W-:Y:S02]  /*0780*/  PRMT R18, R18, 0x7710, RZ ;  /* 0x0000771012127816 */ /* 0x000fe400000000ff */
[----:B------:R-:W-:Y:S01]  /*0790*/  LOP3.LUT P0, RZ, R13, 0xff, RZ, 0xc0, !PT ;  /* 0x000000ff0dff7812 */ /* 0x000fe2000780c0ff */
[----:B------:R-:W-:Y:S01]  /*07a0*/  IMAD R17, R17, 0x2aab, RZ ;  /* 0x00002aab11117824 */ /* 0x000fe200078e02ff */
[----:B------:R-:W-:Y:S01]  /*07b0*/  PRMT R21, R20, 0x5410, R21 ;  /* 0x0000541014157816 */ /* 0x000fe20000000015 */
[----:B------:R-:W-:Y:S01]  /*07c0*/  IMAD.IADD R15, R15, 0x1, R18 ;  /* 0x000000010f0f7824 */ /* 0x000fe200078e0212 */
[----:B------:R-:W-:Y:S02]  /*07d0*/  ISETP.LT.AND P1, PT, R11, RZ, P0 ;  /* 0x000000ff0b00720c */ /* 0x000fe40000721270 */
[----:B------:R-:W-:Y:S02]  /*07e0*/  SHF.R.S32.HI R11, RZ, 0x10, R14 ;  /* 0x00000010ff0b7819 */ /* 0x000fe4000001140e */
[----:B------:R-:W-:-:S02]  /*07f0*/  SHF.R.S32.HI R14, RZ, 0x10, R17 ;  /* 0x00000010ff0e7819 */ /* 0x000fc40000011411 */
[----:B------:R-:W-:Y:S02]  /*0800*/  LOP3.LUT P0, RZ, R15, 0xff, RZ, 0xc0, !PT ;  /* 0x000000ff0fff7812 */ /* 0x000fe4000780c0ff */
[----:B------:R-:W-:Y:S02]  /*0810*/  SEL R18, RZ, 0xffffffff, P3 ;  /* 0xffffffffff127807 */ /* 0x000fe40001800000 */
[C---:B------:R-:W-:Y:S02]  /*0820*/  PRMT R17, R11.reuse, 0x5410, R14 ;  /* 0x000054100b117816 */ /* 0x040fe4000000000e */
[----:B------:R-:W-:Y:S02]  /*0830*/  SEL R15, RZ, 0xffffffff, !P1 ;  /* 0xffffffffff0f7807 */ /* 0x000fe40004800000 */
[----:B------:R-:W-:Y:S02]  /*0840*/  LOP3.LUT R13, R11, 0xffff, RZ, 0xc0, !PT ;  /* 0x0000ffff0b0d7812 */ /* 0x000fe400078ec0ff */
[----:B------:R-:W-:-:S02]  /*0850*/  LOP3.LUT R14, R14, 0xffff, RZ, 0xc0, !PT ;  /* 0x0000ffff0e0e7812 */ /* 0x000fc400078ec0ff */
[----:B------:R-:W-:Y:S01]  /*0860*/  ISETP.LT.AND P0, PT, R12, RZ, P0 ;  /* 0x000000ff0c00720c */ /* 0x000fe20000701270 */
[----:B------:R-:W-:Y:S01]  /*0870*/  VIADD.16x2 R12, R16, R21 ;  /* 0x00000015100c7236 */ /* 0x000fe20000000200 */
[----:B------:R-:W-:Y:S02]  /*0880*/  PRMT R15, R15, 0x5410, R18 ;  /* 0x000054100f0f7816 */ /* 0x000fe40000000012 */
[----:B------:R-:W-:Y:S02]  /*0890*/  SHF.R.U32.HI R11, RZ, 0xf, R13 ;  /* 0x0000000fff0b7819 */ /* 0x000fe4000001160d */
[----:B------:R-:W-:Y:S01]  /*08a0*/  SHF.R.U32.HI R14, RZ, 0xf, R14 ;  /* 0x0000000fff0e7819 */ /* 0x000fe2000001160e */
[----:B------:R-:W-:Y:S01]  /*08b0*/  VIADD.16x2 R15, R12, R15 ;  /* 0x0000000f0c0f7236 */ /* 0x000fe20000000200 */
[----:B------:R-:W-:Y:S02]  /*08c0*/  SEL R16, RZ, 0xffffffff, P2 ;  /* 0xffffffffff107807 */ /* 0x000fe40001000000 */
[----:B------:R-:W-:-:S02]  /*08d0*/  SEL R13, RZ, 0xffffffff, !P0 ;  /* 0xffffffffff0d7807 */ /* 0x000fc40004000000 */
[----:B------:R-:W-:Y:S02]  /*08e0*/  PRMT R14, R11, 0x5410, R14 ;  /* 0x000054100b0e7816 */ /* 0x000fe4000000000e */
[----:B------:R-:W-:Y:S02]  /*08f0*/  SHF.R.S32.HI R12, RZ, 0x1f, R9 ;  /* 0x0000001fff0c7819 */ /* 0x000fe40000011409 */
[----:B------:R-:W-:Y:S01]  /*0900*/  PRMT R16, R13, 0x5410, R16 ;  /* 0x000054100d107816 */ /* 0x000fe20000000010 */
[----:B------:R-:W-:Y:S01]  /*0910*/  VIADD.16x2 R11, R17, R14 ;  /* 0x0000000e110b7236 */ /* 0x000fe20000000200 */
[----:B------:R-:W-:Y:S02]  /*0920*/  LEA.HI R12, R12, R9, RZ, 0x4 ;  /* 0x000000090c0c7211 */ /* 0x000fe400078f20ff */
[----:B------:R-:W-:Y:S01]  /*0930*/  PRMT R13, R15, 0x7610, R13 ;  /* 0x000076100f0d7816 */ /* 0x000fe2000000000d */
[----:B------:R-:W-:Y:S01]  /*0940*/  VIADD.16x2 R16, R11, R16 ;  /* 0x000000100b107236 */ /* 0x000fe20000000200 */
[----:B------:R-:W-:-:S02]  /*0950*/  PRMT R14, R15, 0x7632, R14 ;  /* 0x000076320f0e7816 */ /* 0x000fc4000000000e */
[----:B------:R-:W-:Y:S02]  /*0960*/  LOP3.LUT R12, R12, 0xffffff0, RZ, 0xc0, !PT ;  /* 0x0ffffff00c0c7812 */ /* 0x000fe400078ec0ff */
[----:B------:R-:W-:Y:S02]  /*0970*/  LOP3.LUT R11, R13, 0xffff, RZ, 0xc0, !PT ;  /* 0x0000ffff0d0b7812 */ /* 0x000fe400078ec0ff */
[----:B------:R-:W-:Y:S01]  /*0980*/  LOP3.LUT R14, R14, 0xffff, RZ, 0xc0, !PT ;  /* 0x0000ffff0e0e7812 */ /* 0x000fe200078ec0ff */
[----:B------:R-:W-:Y:S01]  /*0990*/  IMAD.IADD R13, R9, 0x1, -R12 ;  /* 0x00000001090d7824 */ /* 0x000fe200078e0a0c */
[C---:B------:R-:W-:Y:S02]  /*09a0*/  PRMT R8, R16.reuse, 0x7610, R8 ;  /* 0x0000761010087816 */ /* 0x040fe40000000008 */
[----:B------:R-:W-:Y:S02]  /*09b0*/  PRMT R12, R11, 0x8880, RZ ;  /* 0x000088800b0c7816 */ /* 0x000fe400000000ff */
[----:B------:R-:W-:-:S02]  /*09c0*/  PRMT R11, R16, 0x7632, R11 ;  /* 0x00007632100b7816 */ /* 0x000fc4000000000b */
[----:B------:R-:W-:Y:S02]  /*09d0*/  PRMT R9, R14, 0x8880, RZ ;  /* 0x000088800e097816 */ /* 0x000fe400000000ff */
[C---:B------:R-:W-:Y:S02]  /*09e0*/  LOP3.LUT R14, R8.reuse, 0xffff, RZ, 0xc0, !PT ;  /* 0x0000ffff080e7812 */ /* 0x040fe400078ec0ff */
[----:B------:R-:W-:Y:S02]  /*09f0*/  PRMT R15, R8, 0x8880, RZ ;  /* 0x00008880080f7816 */ /* 0x000fe400000000ff */
[----:B------:R-:W-:Y:S02]  /*0a00*/  LOP3.LUT R11, R11, 0xffff, RZ, 0xc0, !PT ;  /* 0x0000ffff0b0b7812 */ /* 0x000fe400078ec0ff */
[----:B------:R-:W-:Y:S01]  /*0a10*/  PRMT R8, R14, 0x8880, RZ ;  /* 0x000088800e087816 */ /* 0x000fe200000000ff */
[----:B------:R-:W-:Y:S01]  /*0a20*/  IMAD.MOV.U32 R14, RZ, RZ, R15 ;  /* 0x000000ffff0e7224 */ /* 0x000fe200078e000f */
[----:B------:R-:W-:-:S02]  /*0a30*/  PRMT R15, R11, 0x8880, RZ ;  /* 0x000088800b0f7816 */ /* 0x000fc400000000ff */
[C---:B------:R-:W-:Y:S01]  /*0a40*/  ISETP.LT.AND P1, PT, R12.reuse, R9, !P4 ;  /* 0x000000090c00720c */ /* 0x040fe20006721270 */
[----:B------:R-:W-:Y:S02]  /*0a50*/  IMAD.MOV.U32 R11, RZ, RZ, R8 ;  /* 0x000000ffff0b7224 */ /* 0x000fe400078e0008 */
[----:B------:R-:W-:Y:S02]  /*0a60*/  IMAD.MOV.U32 R8, RZ, RZ, R15 ;  /* 0x000000ffff087224 */ /* 0x000fe400078e000f */
[----:B------:R-:W-:Y:S02]  /*0a70*/  IMAD R15, R13, 0x10, R12 ;  /* 0x000000100d0f7824 */ /* 0x000fe400078e020c */
[----:B------:R-:W-:Y:S01]  /*0a80*/  IMAD.MOV.U32 R13, RZ, RZ, RZ ;  /* 0x000000ffff0d7224 */ /* 0x000fe200078e00ff */
[----:B------:R-:W-:Y:S01]  /*0a90*/  ISETP.LT.AND P3, PT, R11, R8, P1 ;  /* 0x000000080b00720c */ /* 0x000fe20000f61270 */
[----:B------:R-:W-:Y:S01]  /*0aa0*/  VIADD R12, R12, 0x1 ;  /* 0x000000010c0c7836 */ /* 0x000fe20000000000 */
[----:B--2---:R-:W-:Y:S01]  /*0ab0*/  SEL R18, R6, 0xff800000, !P5 ;  /* 0xff80000006127807 */ /* 0x004fe20006800000 */
[----:B------:R-:W-:Y:S01]  /*0ac0*/  IMAD.SHL.U32 R6, R14, 0x4, RZ ;  /* 0x000000040e067824 */ /* 0x000fe200078e00ff */
[----:B---3--:R-:W-:-:S03]  /*0ad0*/  SEL R7, R7, 0xff800000, !P5 ;  /* 0xff80000007077807 */ /* 0x008fc60006800000 */
[----:B------:R-:W-:Y:S01]  /*0ae0*/  IMAD.IADD R17, R6, 0x1, R15 ;  /* 0x0000000106117824 */ /* 0x000fe200078e020f */
[----:B------:R-:W-:-:S03]  /*0af0*/  FSETP.GT.AND P0, PT, R7, R18, PT ;  /* 0x000000120700720b */ /* 0x000fc60003f04000 */
[----:B------:R-:W-:Y:S01]  /*0b00*/  IMAD.WIDE R16, R17, 0x4, R2 ;  /* 0x0000000411107825 */ /* 0x000fe200078e0202 */
[----:B----4-:R-:W-:Y:S02]  /*0b10*/  SEL R10, R10, 0xff800000, !P5 ;  /* 0xff8000000a0a7807 */ /* 0x010fe40006800000 */
[C---:B------:R-:W-:Y:S02]  /*0b20*/  FSETP.NAN.AND P6, PT, R7.reuse, R7, PT ;  /* 0x000000070700720b */ /* 0x040fe40003fc8000 */
[----:B------:R-:W-:Y:S01]  /*0b30*/  FSETP.NAN.AND P2, PT, R10, R10, PT ;  /* 0x0000000a0a00720b */ /* 0x000fe20003f48000 */
[----:B------:R1:W2:Y:S04]  /*0b40*/  @P3 LDG.E.EL R13, desc[UR4][R16.64] ;  /* 0x00000004100d3981 */ /* 0x0002a8000c2e1900 */
[----:B------:R-:W-:-:S02]  /*0b50*/  @!P0 FSEL R7, R7, R18, P6 ;  /* 0x0000001207078208 */ /* 0x000fc40003000000 */
[----:B------:R-:W-:Y:S02]  /*0b60*/  ISETP.LT.AND P0, PT, R12, R9, !P4 ;  /* 0x000000090c00720c */ /* 0x000fe40006701270 */
[----:B------:R-:W-:-:S04]  /*0b70*/  FSETP.GEU.AND P6, PT, R7, R10, PT ;  /* 0x0000000a0700720b */ /* 0x000fc80003fce000 */
[----:B------:R-:W-:Y:S02]  /*0b80*/  @!P2 FSEL R10, R10, R7, !P6 ;  /* 0x000000070a0aa208 */ /* 0x000fe40007000000 */
[----:B------:R-:W-:Y:S02]  /*0b90*/  SHF.R.S32.HI R7, RZ, 0x1f, R15 ;  /* 0x0000001fff077819 */ /* 0x000fe4000001140f */
[----:B------:R-:W-:Y:S02]  /*0ba0*/  IADD3 R9, P6, R6, R15, RZ ;  /* 0x0000000f06097210 */ /* 0x000fe40007fde0ff */
[----:B------:R-:W-:Y:S02]  /*0bb0*/  ISETP.LT.AND P2, PT, R11, R8, P0 ;  /* 0x000000080b00720c */ /* 0x000fe40000741270 */
[----:B------:R-:W-:Y:S02]  /*0bc0*/  CS2R R14, SRZ ;  /* 0x00000000000e7805 */ /* 0x000fe4000001ff00 */
[----:B------:R-:W-:-:S02]  /*0bd0*/  LEA.HI.X.SX32 R12, R6, R7, 0x1, P6 ;  /* 0x00000007060c7211 */ /* 0x000fc400030f0eff */
[----:B------:R-:W-:Y:S01]  /*0be0*/  LEA R6, P6, R9, UR6, 0x2 ;  /* 0x0000000609067c11 */ /* 0x000fe2000f8c10ff */
[----:B------:R-:W-:Y:S01]  /*0bf0*/  VIADD R11, R11, 0x1 ;  /* 0x000000010b0b7836 */ /* 0x000fe20000000000 */
[----:B------:R3:W4:Y:S02]  /*0c00*/  @!P5 LDG.E.EL R15, desc[UR4][R4.64+0x14] ;  /* 0x00001404040fd981 */ /* 0x000724000c2e1900 */
[----:B------:R-:W-:Y:S02]  /*0c10*/  LEA.HI.X R7, R9, UR7, R12, 0x2, P6 ;  /* 0x0000000709077c11 */ /* 0x000fe4000b0f140c */
[----:B------:R-:W-:-:S03]  /*0c20*/  ISETP.LT.AND P1, PT, R11, R8, P1 ;  /* 0x000000080b00720c */ /* 0x000fc60000f21270 */
[----:B------:R-:W5:Y:S01]  /*0c30*/  @P2 LDG.E.EL R14, desc[UR4][R6.64+0x4] ;  /* 0x00000404060e2981 */ /* 0x000f62000c2e1900 */
[----:B------:R-:W-:-:S09]  /*0c40*/  IMAD.MOV.U32 R12, RZ, RZ, RZ ;  /* 0x000000ffff0c7224 */ /* 0x000fd200078e00ff */
[----:B------:R-:W5:Y:S01]  /*0c50*/  @P1 LDG.E.EL R12, desc[UR4][R6.64+0x10] ;  /* 0x00001004060c1981 */ /* 0x000f62000c2e1900 */
[----:B------:R-:W-:-:S05]  /*0c60*/  VIADD R9, R0, 0xfffffd20 ;  /* 0xfffffd2000097836 */ /* 0x000fca0000000000 */
[----:B------:R-:W-:-:S04]  /*0c70*/  SHF.R.S32.HI R18, RZ, 0x1f, R9 ;  /* 0x0000001fff127819 */ /* 0x000fc80000011409 */
[----:B-1----:R-:W-:-:S04]  /*0c80*/  LEA.HI R16, R18, R9, RZ, 0x3 ;  /* 0x0000000912107211 */ /* 0x002fc800078f18ff */
[----:B------:R-:W-:-:S04]  /*0c90*/  SHF.R.S32.HI R17, RZ, 0x3, R16 ;  /* 0x00000003ff117819 */ /* 0x000fc80000011410 */
[----:B------:R-:W-:Y:S02]  /*0ca0*/  LEA.HI R19, R17, R17, RZ, 0x3 ;  /* 0x0000001111137211 */ /* 0x000fe400078f18ff */
[----:B------:R-:W-:Y:S02]  /*0cb0*/  LOP3.LUT R16, R16, 0xfffffff8, RZ, 0xc0, !PT ;  /* 0xfffffff810107812 */ /* 0x000fe400078ec0ff */
[----:B---3--:R-:W-:-:S03]  /*0cc0*/  LOP3.LUT R4, R19, 0xfffffff8, RZ, 0xc0, !PT ;  /* 0xfffffff813047812 */ /* 0x008fc600078ec0ff */
[----:B------:R-:W-:Y:S02]  /*0cd0*/  IMAD.IADD R16, R9, 0x1, -R16 ;  /* 0x0000000109107824 */ /* 0x000fe400078e0a10 */
[----:B------:R-:W-:Y:S01]  /*0ce0*/  IMAD.IADD R5, R17, 0x1, -R4 ;  /* 0x0000000111057824 */ /* 0x000fe200078e0a04 */
[----:B------:R-:W-:Y:S02]  /*0cf0*/  LEA.HI R4, R18, R9, RZ, 0x6 ;  /* 0x0000000912047211 */ /* 0x000fe400078f30ff */
[----:B------:R-:W-:Y:S02]  /*0d00*/  LEA R18, R16, 0xb, 0x2 ;  /* 0x0000000b10127811 */ /* 0x000fe400078e10ff */
[----:B------:R-:W-:Y:S02]  /*0d10*/  LEA R17, R5, 0xb, 0x2 ;  /* 0x0000000b05117811 */ /* 0x000fe400078e10ff */
[----:B------:R-:W-:Y:S02]  /*0d20*/  PRMT R20, R18, 0x8880, RZ ;  /* 0x0000888012147816 */ /* 0x000fe400000000ff */
[----:B------:R-:W-:-:S02]  /*0d30*/  PRMT R19, R17, 0x8880, RZ ;  /* 0x0000888011137816 */ /* 0x000fc400000000ff */
[----:B------:R-:W-:Y:S02]  /*0d40*/  PRMT R20, R20, 0x7710, RZ ;  /* 0x0000771014147816 */ /* 0x000fe400000000ff */
[----:B------:R-:W-:Y:S02]  /*0d50*/  SHF.R.S32.HI R4, RZ, 0x6, R4 ;  /* 0x00000006ff047819 */ /* 0x000fe40000011404 */
[----:B------:R-:W-:Y:S02]  /*0d60*/  PRMT R19, R19, 0x7710, RZ ;  /* 0x0000771013137816 */ /* 0x000fe400000000ff */
[----:B------:R-:W-:Y:S02]  /*0d70*/  SHF.R.U32.HI R20, RZ, 0xc, R20 ;  /* 0x0000000cff147819 */ /* 0x000fe40000011614 */
[----:B------:R-:W-:Y:S02]  /*0d80*/  LEA.HI R21, R4, R4, RZ, 0x4 ;  /* 0x0000000404157211 */ /* 0x000fe400078f20ff */
[----:B------:R-:W-:-:S02]  /*0d90*/  SHF.R.U32.HI R19, RZ, 0xc, R19 ;  /* 0x0000000cff137819 */ /* 0x000fc40000011613 */
[----:B------:R-:W-:Y:S02]  /*0da0*/  LOP3.LUT R25, R20, 0x7, RZ, 0xc0, !PT ;  /* 0x0000000714197812 */ /* 0x000fe400078ec0ff */
[----:B------:R-:W-:Y:S02]  /*0db0*/  LOP3.LUT R27, R21, 0xffffff0, RZ, 0xc0, !PT ;  /* 0x0ffffff0151b7812 */ /* 0x000fe400078ec0ff */
[----:B------:R-:W-:Y:S02]  /*0dc0*/  LOP3.LUT R20, R19, 0x7, RZ, 0xc0, !PT ;  /* 0x0000000713147812 */ /* 0x000fe400078ec0ff */
[----:B------:R-:W-:Y:S01]  /*0dd0*/  LOP3.LUT R21, R16, 0x80, RZ, 0xc0, !PT ;  /* 0x0000008010157812 */ /* 0x000fe200078ec0ff */
[----:B------:R-:W-:Y:S02]  /*0de0*/  IMAD.IADD R25, R18, 0x1, R25 ;  /* 0x0000000112197824 */ /* 0x000fe400078e0219 */
[----:B------:R-:W-:Y:S01]  /*0df0*/  IMAD.IADD R17, R17, 0x1, R20 ;  /* 0x0000000111117824 */ /* 0x000fe200078e0214 */
[----:B------:R-:W-:-:S02]  /*0e00*/  LEA.HI R21, R21, R16, RZ, 0x19 ;  /* 0x0000001015157211 */ /* 0x000fc400078fc8ff */
[----:B------:R-:W-:Y:S02]  /*0e10*/  LOP3.LUT R18, R5, 0x80, RZ, 0xc0, !PT ;  /* 0x0000008005127812 */ /* 0x000fe400078ec0ff */
[----:B------:R-:W-:Y:S02]  /*0e20*/  PRMT R19, R21, 0x8880, RZ ;  /* 0x0000888015137816 */ /* 0x000fe400000000ff */
[----:B------:R-:W-:Y:S02]  /*0e30*/  SHF.R.U32.HI R20, RZ, 0x1f, R5 ;  /* 0x0000001fff147819 */ /* 0x000fe40000011605 */
[----:B------:R-:W-:Y:S02]  /*0e40*/  PRMT R25, R25, 0x8880, RZ ;  /* 0x0000888019197816 */ /* 0x000fe400000000ff */
[----:B------:R-:W-:Y:S02]  /*0e50*/  PRMT R21, R17, 0x8880, RZ ;  /* 0x0000888011157816 */ /* 0x000fe400000000ff */
[----:B------:R-:W-:-:S02]  /*0e60*/  LEA.HI R18, R18, R5, RZ, 0x19 ;  /* 0x0000000512127211 */ /* 0x000fc400078fc8ff */
[----:B------:R-:W-:Y:S01]  /*0e70*/  LOP3.LUT R17, R5, R20, RZ, 0xc0, !PT ;  /* 0x0000001405117212 */ /* 0x000fe200078ec0ff */
[----:B------:R-:W-:Y:S01]  /*0e80*/  IMAD.MOV.U32 R20, RZ, RZ, R25 ;  /* 0x000000ffff147224 */ /* 0x000fe200078e0019 */
[----:B------:R-:W-:Y:S02]  /*0e90*/  ISETP.GE.AND P6, PT, R16, -0x2, PT ;  /* 0xfffffffe1000780c */ /* 0x000fe40003fc6270 */
[----:B------:R-:W-:-:S04]  /*0ea0*/  SHF.R.U32.HI R23, RZ, 0x1f, R16 ;  /* 0x0000001fff177819 */ /* 0x000fc80000011610 */
[----:B------:R-:W-:Y:S01]  /*0eb0*/  LOP3.LUT R16, R16, R23, RZ, 0xc0, !PT ;  /* 0x0000001710107212 */ /* 0x000fe200078ec0ff */
[----:B------:R-:W-:Y:S01]  /*0ec0*/  IMAD.IADD R4, R4, 0x1, -R27 ;  /* 0x0000000104047824 */ /* 0x000fe200078e0a1b */
[----:B--2---:R-:W-:Y:S02]  /*0ed0*/  SEL R13, R13, 0xff800000, P3 ;  /* 0xff8000000d0d7807 */ /* 0x004fe40001800000 */
[----:B------:R-:W-:Y:S02]  /*0ee0*/  ISETP.GE.AND P3, PT, R5, -0x2, PT ;  /* 0xfffffffe0500780c */ /* 0x000fe40003f66270 */
[----:B------:R-:W-:Y:S01]  /*0ef0*/  SHF.R.S32.HI R5, RZ, 0x1, R19 ;  /* 0x00000001ff057819 */ /* 0x000fe20000011413 */
[----:B------:R-:W-:Y:S01]  /*0f00*/  IMAD.MOV.U32 R19, RZ, RZ, R21 ;  /* 0x000000ffff137224 */ /* 0x000fe200078e0015 */
[----:B------:R-:W-:Y:S02]  /*0f10*/  PRMT R21, R18, 0x8880, RZ ;  /* 0x0000888012157816 */ /* 0x000fe400000000ff */
[----:B------:R-:W-:-:S02]  /*0f20*/  PRMT R22, R5, 0x9910, RZ ;  /* 0x0000991005167816 */ /* 0x000fc400000000ff */
[----:B------:R-:W-:Y:S01]  /*0f30*/  SHF.R.S32.HI R18, RZ, 0x3, R20 ;  /* 0x00000003ff127819 */ /* 0x000fe20000011414 */
[----:B------:R-:W-:Y:S01]  /*0f40*/  IMAD.MOV.U32 R20, RZ, RZ, R21 ;  /* 0x000000ffff147224 */ /* 0x000fe200078e0015 */
[----:B------:R-:W-:-:S04]  /*0f50*/  SHF.R.S32.HI R5, RZ, 0x3, R19 ;  /* 0x00000003ff057819 */ /* 0x000fc80000011413 */
[----:B------:R-:W-:Y:S02]  /*0f60*/  PRMT R21, R5, 0x9910, RZ ;  /* 0x0000991005157816 */ /* 0x000fe400000000ff */
[----:B------:R-:W-:Y:S01]  /*0f70*/  SHF.R.S32.HI R20, RZ, 0x1, R20 ;  /* 0x00000001ff147819 */ /* 0x000fe20000011414 */
[----:B------:R-:W-:Y:S01]  /*0f80*/  IMAD.MOV.U32 R19, RZ, RZ, R22 ;  /* 0x000000ffff137224 */ /* 0x000fe200078e0016 */
[----:B------:R-:W-:Y:S02]  /*0f90*/  PRMT R22, R18, 0x9910, RZ ;  /* 0x0000991012167816 */ /* 0x000fe400000000ff */
[----:B------:R-:W-:Y:S02]  /*0fa0*/  PRMT R20, R20, 0x9910, RZ ;  /* 0x0000991014147816 */ /* 0x000fe400000000ff */
[----:B----4-:R-:W-:Y:S02]  /*0fb0*/  SEL R5, R15, 0xff800000, !P5 ;  /* 0xff8000000f057807 */ /* 0x010fe40006800000 */
[----:B-----5:R-:W-:-:S02]  /*0fc0*/  SEL R15, R14, 0xff800000, P2 ;  /* 0xff8000000e0f7807 */ /* 0x020fc40001000000 */
[-C--:B------:R-:W-:Y:S01]  /*0fd0*/  FSETP.NAN.AND P2, PT, R5, R5.reuse, PT ;  /* 0x000000050500720b */ /* 0x080fe20003f48000 */
[----:B------:R-:W-:Y:S02]  /*0fe0*/  IMAD.IADD R19, R19, 0x1, -R16 ;  /* 0x0000000113137824 */ /* 0x000fe400078e0a10 */
[----:B------:R-:W-:Y:S02]  /*0ff0*/  IMAD.MOV.U32 R16, RZ, RZ, R20 ;  /* 0x000000ffff107224 */ /* 0x000fe400078e0014 */
[----:B------:R-:W-:Y:S02]  /*1000*/  VIADD R18, R22, 0xffffffff ;  /* 0xffffffff16127836 */ /* 0x000fe40000000000 */
[----:B------:R-:W-:Y:S02]  /*1010*/  VIADD R14, R21, 0xffffffff ;  /* 0xffffffff150e7836 */ /* 0x000fe40000000000 */
[----:B------:R-:W-:Y:S01]  /*1020*/  @P6 IMAD.MOV R18, RZ, RZ, R22 ;  /* 0x000000ffff126224 */ /* 0x000fe200078e0216 */
[----:B------:R-:W-:Y:S01]  /*1030*/  FSETP.GEU.AND P6, PT, R10, R5, PT ;  /* 0x000000050a00720b */ /* 0x000fe20003fce000 */
[----:B------:R-:W-:Y:S01]  /*1040*/  @P3 IMAD.MOV R14, RZ, RZ, R21 ;  /* 0x000000ffff0e3224 */ /* 0x000fe200078e0215 */
[----:B------:R-:W-:Y:S01]  /*1050*/  FSETP.GT.AND P3, PT, R15, R13, PT ;  /* 0x0000000d0f00720b */ /* 0x000fe20003f64000 */
[----:B------:R-:W-:Y:S01]  /*1060*/  IMAD.IADD R17, R16, 0x1, -R17 ;  /* 0x0000000110117824 */ /* 0x000fe200078e0a11 */
[----:B------:R-:W-:Y:S01]  /*1070*/  @!P2 FSEL R5, R5, R10, !P6 ;  /* 0x0000000a0505a208 */ /* 0x000fe20007000000 */
[----:B------:R-:W-:Y:S01]  /*1080*/  IMAD R21, R4, 0x10, R19 ;  /* 0x0000001004157824 */ /* 0x000fe200078e0213 */
[----:B------:R-:W-:Y:S01]  /*1090*/  SEL R4, R12, 0xff800000, P1 ;  /* 0xff8000000c047807 */ /* 0x000fe20000800000 */
[----:B------:R-:W-:Y:S01]  /*10a0*/  IMAD.SHL.U32 R10, R17, 0x4, RZ ;  /* 0x00000004110a7824 */ /* 0x000fe200078e00ff */
[----:B------:R-:W-:-:S02]  /*10b0*/  FSETP.NAN.AND P1, PT, R15, R15, PT ;  /* 0x0000000f0f00720b */ /* 0x000fc40003f28000 */
[----:B------:R-:W-:Y:S02]  /*10c0*/  FSETP.NAN.AND P2, PT, R4, R4, PT ;  /* 0x000000040400720b */ /* 0x000fe40003f48000 */
[----:B------:R-:W-:Y:S02]  /*10d0*/  SHF.R.S32.HI R23, RZ, 0x1f, R21 ;  /* 0x0000001fff177819 */ /* 0x000fe40000011415 */
[----:B------:R-:W-:Y:S02]  /*10e0*/  IADD3 R16, P6, R10, R21, RZ ;  /* 0x000000150a107210 */ /* 0x000fe40007fde0ff */
[----:B------:R-:W-:Y:S02]  /*10f0*/  @!P3 FSEL R15, R15, R13, P1 ;  /* 0x0000000d0f0fb208 */ /* 0x000fe40000800000 */
[----:B------:R-:W-:Y:S02]  /*1100*/  LEA.HI.X.SX32 R23, R10, R23, 0x1, P6 ;  /* 0x000000170a177211 */ /* 0x000fe400030f0eff */
[----:B------:R-:W-:-:S02]  /*1110*/  LEA R12, P3, R16, UR6, 0x2 ;  /* 0x00000006100c7c11 */ /* 0x000fc4000f8610ff */
[----:B------:R-:W-:Y:S01]  /*1120*/  ISETP.GE.U32.AND P1, PT, R9, 0x400, PT ;  /* 0x000004000900780c */ /* 0x000fe20003f26070 */
[----:B------:R-:W-:Y:S01]  /*1130*/  VIADD R9, R19, 0x1 ;  /* 0x0000000113097836 */ /* 0x000fe20000000000 */
[----:B------:R-:W-:Y:S02]  /*1140*/  FSETP.GEU.AND P6, PT, R15, R4, PT ;  /* 0x000000040f00720b */ /* 0x000fe40003fce000 */
[----:B------:R-:W-:Y:S01]  /*1150*/  LEA.HI.X R13, R16, UR7, R23, 0x2, P3 ;  /* 0x00000007100d7c11 */ /* 0x000fe200098f1417 */
[----:B------:R-:W-:Y:S01]  /*1160*/  VIADD R23, R17, 0x1 ;  /* 0x0000000111177836 */ /* 0x000fe20000000000 */
[----:B------:R-:W-:Y:S02]  /*1170*/  @!P2 FSEL R4, R4, R15, !P6 ;  /* 0x0000000f0404a208 */ /* 0x000fe40007000000 */
[----:B------:R-:W-:Y:S02]  /*1180*/  ISETP.LT.AND P3, PT, R9, R18, !P1 ;  /* 0x000000120900720c */ /* 0x000fe40004f61270 */
[----:B------:R-:W-:-:S02]  /*1190*/  ISETP.GE.AND P2, PT, R17, R14, PT ;  /* 0x0000000e1100720c */ /* 0x000fc40003f46270 */
[----:B------:R-:W-:Y:S02]  /*11a0*/  ISETP.GE.AND P6, PT, R23, R14, PT ;  /* 0x0000000e1700720c */ /* 0x000fe40003fc6270 */
[----:B------:R-:W-:Y:S02]  /*11b0*/  ISETP.LT.AND P1, PT, R19, R18, !P1 ;  /* 0x000000121300720c */ /* 0x000fe40004f21270 */
[----:B------:R-:W-:Y:S02]  /*11c0*/  PLOP3.LUT P2, PT, P3, P2, PT, 0x20, 0x0 ;  /* 0x000000000000781c */ /* 0x000fe40001f44470 */
[----:B------:R-:W-:Y:S02]  /*11d0*/  PLOP3.LUT P3, PT, P3, P6, PT, 0x20, 0x0 ;  /* 0x000000000000781c */ /* 0x000fe40001f6c470 */
[----:B------:R-:W-:Y:S01]  /*11e0*/  ISETP.LT.AND P6, PT, R17, R14, P1 ;  /* 0x0000000e1100720c */ /* 0x000fe20000fc1270 */
[----:B------:R-:W-:Y:S02]  /*11f0*/  IMAD.IADD R21, R10, 0x1, R21 ;  /* 0x000000010a157824 */ /* 0x000fe400078e0215 */
[----:B------:R-:W-:-:S02]  /*1200*/  IMAD.MOV.U32 R10, RZ, RZ, RZ ;  /* 0x000000ffff0a7224 */ /* 0x000fc400078e00ff */
[----:B------:R-:W-:-:S08]  /*1210*/  IMAD.WIDE R2, R21, 0x4, R2 ;  /* 0x0000000415027825 */ /* 0x000fd000078e0202 */
[----:B------:R-:W2:Y:S01]  /*1220*/  @P6 LDG.E.EL R10, desc[UR4][R2.64] ;  /* 0x00000004020a6981 */ /* 0x000ea2000c2e1900 */
[----:B------:R-:W-:Y:S02]  /*1230*/  ISETP.LT.AND P1, PT, R23, R14, P1 ;  /* 0x0000000e1700720c */ /* 0x000fe40000f21270 */
[----:B------:R-:W-:Y:S02]  /*1240*/  CS2R R14, SRZ ;  /* 0x00000000000e7805 */ /* 0x000fe4000001ff00 */
[----:B------:R-:W-:-:S04]  /*1250*/  ISETP.LT.AND P0, PT, R11, R8, P0 ;  /* 0x000000080b00720c */ /* 0x000fc80000701270 */
[----:B------:R-:W3:Y:S01]  /*1260*/  @P2 LDG.E.EL R14, desc[UR4][R12.64+0x4] ;  /* 0x000004040c0e2981 */ /* 0x000ee2000c2e1900 */
[----:B------:R-:W-:Y:S01]  /*1270*/  IMAD.MOV.U32 R11, RZ, RZ, RZ ;  /* 0x000000ffff0b7224 */ /* 0x000fe200078e00ff */
[----:B------:R-:W1:Y:S03]  /*1280*/  LDC.64 R8, c[0x0][0x210] ;  /* 0x00008400ff087b82 */ /* 0x000e660000000a00 */
[----:B------:R-:W4:Y:S01]  /*1290*/  @P1 LDG.E.EL R15, desc[UR4][R12.64+0x10] ;  /* 0x000010040c0f1981 */ /* 0x000f22000c2e1900 */
[----:B------:R-:W-:-:S03]  /*12a0*/  IMAD.MOV.U32 R16, RZ, RZ, RZ ;  /* 0x000000ffff107224 */ /* 0x000fc600078e00ff */
[----:B------:R5:W4:Y:S04]  /*12b0*/  @P0 LDG.E.EL R11, desc[UR4][R6.64+0x14] ;  /* 0x00001404060b0981 */ /* 0x000b28000c2e1900 */
[----:B------:R-:W4:Y:S01]  /*12c0*/  @P3 LDG.E.EL R16, desc[UR4][R12.64+0x14] ;  /* 0x000014040c103981 */ /* 0x000f22000c2e1900 */
[----:B-----5:R-:W5:Y:S01]  /*12d0*/  LDC.64 R6, c[0x0][0x220] ;  /* 0x00008800ff067b82 */ /* 0x020f620000000a00 */
[----:B-1----:R-:W-:Y:S01]  /*12e0*/  IMAD.WIDE R2, R0, 0x4, R8 ;  /* 0x0000000400027825 */ /* 0x002fe200078e0208 */
[----:B--2---:R-:W-:Y:S02]  /*12f0*/  SEL R17, R10, 0xff800000, P6 ;  /* 0xff8000000a117807 */ /* 0x004fe40003000000 */
[----:B------:R-:W-:Y:S01]  /*1300*/  ISETP.GE.AND P6, PT, R0, 0x10, PT ;  /* 0x000000100000780c */ /* 0x000fe20003fc6270 */
[----:B------:R-:W-:-:S12]  /*1310*/  IMAD.MOV.U32 R10, RZ, RZ, RZ ;  /* 0x000000ffff0a7224 */ /* 0x000fd800078e00ff */
[----:B------:R5:W2:Y:S01]  /*1320*/  @!P6 LDG.E.EL R10, desc[UR4][R2.64] ;  /* 0x00000004020ae981 */ /* 0x000aa2000c2e1900 */
[----:B---3--:R-:W-:-:S04]  /*1330*/  SEL R14, R14, 0xff800000, P2 ;  /* 0xff8000000e0e7807 */ /* 0x008fc80001000000 */
[C---:B------:R-:W-:Y:S02]  /*1340*/  FSETP.GT.AND P2, PT, R14.reuse, R17, PT ;  /* 0x000000110e00720b */ /* 0x040fe40003f44000 */
[----:B----4-:R-:W-:Y:S02]  /*1350*/  SEL R15, R15, 0xff800000, P1 ;  /* 0xff8000000f0f7807 */ /* 0x010fe40000800000 */
[----:B------:R-:W-:Y:S02]  /*1360*/  SEL R11, R11, 0xff800000, P0 ;  /* 0xff8000000b0b7807 */ /* 0x000fe40000000000 */
[----:B------:R-:W-:Y:S02]  /*1370*/  FSETP.NAN.AND P1, PT, R15, R15, PT ;  /* 0x0000000f0f00720b */ /* 0x000fe40003f28000 */
[----:B------:R-:W-:-:S05]  /*1380*/  FSETP.NAN.AND P0, PT, R14, R14, PT ;  /* 0x0000000e0e00720b */ /* 0x000fca0003f08000 */
[----:B------:R-:W-:Y:S02]  /*1390*/  @!P2 FSEL R14, R14, R17, P0 ;  /* 0x000000110e0ea208 */ /* 0x000fe40000000000 */
[----:B------:R-:W-:Y:S02]  /*13a0*/  FSETP.NAN.AND P0, PT, R11, R11, PT ;  /* 0x0000000b0b00720b */ /* 0x000fe40003f08000 */
[----:B------:R-:W-:Y:S02]  /*13b0*/  SEL R16, R16, 0xff800000, P3 ;  /* 0xff80000010107807 */ /* 0x000fe40001800000 */
[----:B------:R-:W-:Y:S02]  /*13c0*/  FSETP.GEU.AND P3, PT, R14, R15, PT ;  /* 0x0000000f0e00720b */ /* 0x000fe40003f6e000 */
[----:B------:R-:W-:Y:S02]  /*13d0*/  FSETP.NAN.AND P2, PT, R16, R16, PT ;  /* 0x000000101000720b */ /* 0x000fe40003f48000 */
[----:B------:R-:W-:-:S02]  /*13e0*/  @!P1 FSEL R15, R15, R14, !P3 ;  /* 0x0000000e0f0f9208 */ /* 0x000fc40005800000 */
[----:B------:R-:W-:-:S04]  /*13f0*/  FSETP.GEU.AND P1, PT, R4, R11, PT ;  /* 0x0000000b0400720b */ /* 0x000fc80003f2e000 */
[----:B------:R-:W-:Y:S02]  /*1400*/  @!P0 FSEL R11, R11, R4, !P1 ;  /* 0x000000040b0b8208 */ /* 0x000fe40004800000 */
[C---:B------:R-:W-:Y:S02]  /*1410*/  ISETP.GE.AND P1, PT, R0.reuse, 0x6e0, PT ;  /* 0x000006e00000780c */ /* 0x040fe40003f26270 */
[----:B------:R-:W-:Y:S02]  /*1420*/  FSETP.GEU.AND P3, PT, R15, R16, PT ;  /* 0x000000100f00720b */ /* 0x000fe40003f6e000 */
[----:B------:R-:W-:Y:S02]  /*1430*/  ISETP.GT.AND P0, PT, R0, 0x2df, PT ;  /* 0x000002df0000780c */ /* 0x000fe40003f04270 */
[----:B------:R-:W-:-:S04]  /*1440*/  @!P2 FSEL R16, R16, R15, !P3 ;  /* 0x0000000f1010a208 */ /* 0x000fc80005800000 */
[----:B------:R-:W-:Y:S01]  /*1450*/  @P4 FSEL R11, R16, RZ, P0 ;  /* 0x000000ff100b4208 */ /* 0x000fe20000000000 */
[----:B-----5:R-:W-:Y:S01]  /*1460*/  IMAD.WIDE R2, R0, 0x4, R6 ;  /* 0x0000000400027825 */ /* 0x020fe200078e0206 */
[----:B--2---:R-:W-:Y:S02]  /*1470*/  SEL R9, R10, RZ, !P6 ;  /* 0x000000ff0a097207 */ /* 0x004fe40007000000 */
[----:B------:R-:W-:Y:S01]  /*1480*/  @P6 FSEL R9, R5, R11, !P5 ;  /* 0x0000000b05096208 */ /* 0x000fe20006800000 */
[----:B------:R-:W-:Y:S06]  /*1490*/  @P1 EXIT ;  /* 0x000000000000194d */ /* 0x000fec0003800000 */
[----:B------:R-:W-:Y:S01]  /*14a0*/  STG.E desc[UR4][R2.64], R9 ;  /* 0x0000000902007986 */ /* 0x000fe2000c101904 */
[----:B------:R-:W-:Y:S05]  /*14b0*/  EXIT ;  /* 0x000000000000794d */ /* 0x000fea0003800000 */
.L_x_0:
[----:B------:R-:W-:-:S00]  /*14c0*/  BRA `(.L_x_0) ;  /* 0xfffffffc00fc7947 */ /* 0x000fc0000383ffff */
[----:B------:R-:W-:-:S00]  /*14d0*/  NOP ;  /* 0x0000000000007918 */ /* 0x000fc00000000000 */
        /* <DEDUP_REMOVED lines=10> */
.L_x_1:


//--------------------- .nv.constant0.triton_poi_fused_cat_1 --------------------------
	.section	.nv.constant0.triton_poi_fused_cat_1,"a",@progbits
	.sectionflags	@""
	.align	4
.nv.constant0.triton_poi_fused_cat_1:
	.zero		556
